//
// Generated by NVIDIA NVVM Compiler
//
// Compiler Build ID: CL-36424714
// Cuda compilation tools, release 13.0, V13.0.88
// Based on NVVM 20.0.0
//

.version 9.0
.target sm_100
.address_size 64

	// .globl	_Z11hello_worldv
.extern .func  (.param .b32 func_retval0) vprintf
(
	.param .b64 vprintf_param_0,
	.param .b64 vprintf_param_1
)
;
.global .align 1 .b8 $str[47] = {72, 101, 108, 108, 111, 32, 87, 111, 114, 108, 100, 32, 102, 114, 111, 109, 32, 84, 104, 114, 101, 97, 100, 32, 40, 37, 100, 44, 32, 37, 100, 41, 32, 105, 110, 32, 66, 108, 111, 99, 107, 32, 37, 100, 33, 10};

.visible .entry _Z11hello_worldv()
{
	.local .align 8 .b8 	__local_depot0[16];
	.reg .b64 	%SP;
	.reg .b64 	%SPL;
	.reg .b32 	%r<6>;
	.reg .b64 	%rd<5>;

	mov.u64 	%SPL, __local_depot0;
	cvta.local.u64 	%SP, %SPL;
	add.u64 	%rd1, %SP, 0;
	add.u64 	%rd2, %SPL, 0;
	mov.u32 	%r1, %ctaid.x;
	mov.u32 	%r2, %tid.x;
	mov.u32 	%r3, %tid.y;
	st.local.v2.u32 	[%rd2], {%r2, %r3};
	st.local.u32 	[%rd2+8], %r1;
	mov.u64 	%rd3, $str;
	cvta.global.u64 	%rd4, %rd3;
	{ // callseq 0, 0
	.param .b64 param0;
	st.param.b64 	[param0], %rd4;
	.param .b64 param1;
	st.param.b64 	[param1], %rd1;
	.param .b32 retval0;
	call.uni (retval0), 
	vprintf, 
	(
	param0, 
	param1
	);
	ld.param.b32 	%r4, [retval0];
	} // callseq 0
	ret;

}


// ===== COMPILED SASS (sm_100) =====

	.target	sm_100

	.elftype	@"ET_EXEC"


//--------------------- .note.nv.tkinfo           --------------------------
	.section	.note.nv.tkinfo,"",@"SHT_NOTE"
	.sectionflags	@"SHF_NOTE_NV_TKINFO"
	.tkinfo
        /*0018*/ 	.word	0x00000002
        /*0030*/ 	.string	""
        /*0030*/ 	.string	"ptxas"
        /*0030*/ 	.string	"Cuda compilation tools, release 13.0, V13.0.88"
        /*0030*/ 	.string	"Build cuda_13.0.r13.0/compiler.36424714_0"
        /*0030*/ 	.string	"-arch sm_100 -m 64 "



//--------------------- .note.nv.cuinfo           --------------------------
	.section	.note.nv.cuinfo,"",@"SHT_NOTE"
	.sectionflags	@"SHF_NOTE_NV_CUINFO"
        /*0018*/ 	.short	0x0002
        /*001a*/ 	.short	0x0064
        /*001c*/ 	.short	0x0082
	.zero		2


//--------------------- .nv.info                  --------------------------
	.section	.nv.info,"",@"SHT_CUDA_INFO"
	.align	4


	//----- nvinfo : EIATTR_REGCOUNT
	.align		4
        /*0000*/ 	.byte	0x04, 0x2f
        /*0002*/ 	.short	(.L_2 - .L_1)
	.align		4
.L_1:
        /*0004*/ 	.word	index@(_Z11hello_worldv)
        /*0008*/ 	.word	0x00000018


	//----- nvinfo : EIATTR_FRAME_SIZE
	.align		4
.L_2:
        /*000c*/ 	.byte	0x04, 0x11
        /*000e*/ 	.short	(.L_4 - .L_3)
	.align		4
.L_3:
        /*0010*/ 	.word	index@(_Z11hello_worldv)
        /*0014*/ 	.word	0x00000010


	//----- nvinfo : EIATTR_MIN_STACK_SIZE
	.align		4
.L_4:
        /*0018*/ 	.byte	0x04, 0x12
        /*001a*/ 	.short	(.L_6 - .L_5)
	.align		4
.L_5:
        /*001c*/ 	.word	index@(_Z11hello_worldv)
        /*0020*/ 	.word	0x00000010
.L_6:


//--------------------- .nv.compat                --------------------------
	.section	.nv.compat,"",@"SHT_CUDA_COMPAT_INFO"
	.align	4
        /*0000*/ 	.byte	0x02, 0x09, 0x00, 0x00, 0x02, 0x02, 0x01, 0x00, 0x02, 0x05, 0x05, 0x00, 0x03, 0x07, 0x01, 0x01
        /*0010*/ 	.byte	0x02, 0x03, 0x00, 0x00, 0x02, 0x06, 0x01, 0x00, 0x04, 0x0b, 0x08, 0x00, 0x09, 0x00, 0x00, 0x00
        /*0020*/ 	.byte	0x00, 0x00, 0x00, 0x00


//--------------------- .nv.info._Z11hello_worldv --------------------------
	.section	.nv.info._Z11hello_worldv,"",@"SHT_CUDA_INFO"
	.sectionflags	@""
	.align	4


	//----- nvinfo : EIATTR_CUDA_API_VERSION
	.align		4
        /*0000*/ 	.byte	0x04, 0x37
        /*0002*/ 	.short	(.L_8 - .L_7)
.L_7:
        /*0004*/ 	.word	0x00000082


	//----- nvinfo : EIATTR_SPARSE_MMA_MASK
	.align		4
.L_8:
        /*0008*/ 	.byte	0x03, 0x50
        /*000a*/ 	.short	0x0000


	//----- nvinfo : EIATTR_MAXREG_COUNT
	.align		4
        /*000c*/ 	.byte	0x03, 0x1b
        /*000e*/ 	.short	0x00ff


	//----- nvinfo : EIATTR_EXTERNS
	.align		4
        /*0010*/ 	.byte	0x04, 0x0f
        /*0012*/ 	.short	(.L_10 - .L_9)


	//   ....[0]....
	.align		4
.L_9:
        /*0014*/ 	.word	index@(vprintf)


	//----- nvinfo : EIATTR_MERCURY_ISA_VERSION
	.align		4
.L_10:
        /*0018*/ 	.byte	0x03, 0x5f
        /*001a*/ 	.short	0x0101


	//----- nvinfo : EIATTR_VRC_CTA_INIT_COUNT
	.align		4
        /*001c*/ 	.byte	0x02, 0x4a
	.zero		1
	.zero		1


	//----- nvinfo : EIATTR_SYSCALL_OFFSETS
	.align		4
        /*0020*/ 	.byte	0x04, 0x46
        /*0022*/ 	.short	(.L_12 - .L_11)


	//   ....[0]....
.L_11:
        /*0024*/ 	.word	0x00000110


	//----- nvinfo : EIATTR_EXIT_INSTR_OFFSETS
	.align		4
.L_12:
        /*0028*/ 	.byte	0x04, 0x1c
        /*002a*/ 	.short	(.L_14 - .L_13)


	//   ....[0]....
.L_13:
        /*002c*/ 	.word	0x00000120


	//----- nvinfo : EIATTR_SW_WAR
	.align		4
.L_14:
        /*0030*/ 	.byte	0x04, 0x36
        /*0032*/ 	.short	(.L_16 - .L_15)
.L_15:
        /*0034*/ 	.word	0x00000008
.L_16:


//--------------------- .nv.callgraph             --------------------------
	.section	.nv.callgraph,"",@"SHT_CUDA_CALLGRAPH"
	.align	4
	.sectionentsize	8
	.align		4
        /*0000*/ 	.word	0x00000000
	.align		4
        /*0004*/ 	.word	0xffffffff
	.align		4
        /*0008*/ 	.word	index@(_Z11hello_worldv)
	.align		4
        /*000c*/ 	.word	index@(vprintf)
	.align		4
        /*0010*/ 	.word	0x00000000
	.align		4
        /*0014*/ 	.word	0xfffffffe
	.align		4
        /*0018*/ 	.word	0x00000000
	.align		4
        /*001c*/ 	.word	0xfffffffd
	.align		4
        /*0020*/ 	.word	0x00000000
	.align		4
        /*0024*/ 	.word	0xfffffffc


//--------------------- .nv.constant4             --------------------------
	.section	.nv.constant4,"a",@progbits
	.align	8
	.align		8
.nv.constant4:
        /*0000*/ 	.dword	vprintf
	.align		8
        /*0008*/ 	.dword	$str


//--------------------- .text._Z11hello_worldv    --------------------------
	.section	.text._Z11hello_worldv,"ax",@progbits
	.align	128
        .global         _Z11hello_worldv
        .type           _Z11hello_worldv,@function
        .size           _Z11hello_worldv,(.L_x_2 - _Z11hello_worldv)
        .other          _Z11hello_worldv,@"STO_CUDA_ENTRY STV_DEFAULT"
_Z11hello_worldv:
.text._Z11hello_worldv:
[----:B------:R-:W0:Y:S01]  /*0000*/  LDC R1, c[0x0][0x37c] ;  /* 0x0000df00ff017b82 */ /* 0x000e220000000800 */
[----:B------:R-:W1:Y:S01]  /*0010*/  S2R R10, SR_TID.X ;  /* 0x00000000000a7919 */ /* 0x000e620000002100 */
[----:B0-----:R-:W-:Y:S01]  /*0020*/  VIADD R1, R1, 0xfffffff0 ;  /* 0xfffffff001017836 */ /* 0x001fe20000000000 */
[----:B------:R-:W-:Y:S01]  /*0030*/  MOV R0, 0x0 ;  /* 0x0000000000007802 */ /* 0x000fe20000000f00 */
[----:B------:R-:W0:Y:S01]  /*0040*/  LDCU UR4, c[0x0][0x2f8] ;  /* 0x00005f00ff0477ac */ /* 0x000e220008000800 */
[----:B------:R-:W1:Y:S03]  /*0050*/  S2R R11, SR_TID.Y ;  /* 0x00000000000b7919 */ /* 0x000e660000002200 */
[----:B------:R2:W3:Y:S01]  /*0060*/  LDC.64 R2, c[0x4][R0] ;  /* 0x0100000000027b82 */ /* 0x0004e20000000a00 */
[----:B------:R-:W4:Y:S01]  /*0070*/  LDCU.64 UR6, c[0x4][0x8] ;  /* 0x01000100ff0677ac */ /* 0x000f220008000a00 */
[----:B------:R-:W5:Y:S01]  /*0080*/  S2R R8, SR_CTAID.X ;  /* 0x0000000000087919 */ /* 0x000f620000002500 */
[----:B------:R-:W2:Y:S01]  /*0090*/  LDCU UR5, c[0x0][0x2fc] ;  /* 0x00005f80ff0577ac */ /* 0x000ea20008000800 */
[----:B0-----:R-:W-:Y:S01]  /*00a0*/  IADD3 R6, P0, PT, R1, UR4, RZ ;  /* 0x0000000401067c10 */ /* 0x001fe2000ff1e0ff */
[----:B----4-:R-:W-:Y:S01]  /*00b0*/  IMAD.U32 R4, RZ, RZ, UR6 ;  /* 0x00000006ff047e24 */ /* 0x010fe2000f8e00ff */
[----:B------:R-:W-:-:S03]  /*00c0*/  MOV R5, UR7 ;  /* 0x0000000700057c02 */ /* 0x000fc60008000f00 */
[----:B--2---:R-:W-:Y:S01]  /*00d0*/  IMAD.X R7, RZ, RZ, UR5, P0 ;  /* 0x00000005ff077e24 */ /* 0x004fe200080e06ff */
[----:B-1----:R0:W-:Y:S04]  /*00e0*/  STL.64 [R1], R10 ;  /* 0x0000000a01007387 */ /* 0x0021e80000100a00 */
[----:B-----5:R0:W-:Y:S03]  /*00f0*/  STL [R1+0x8], R8 ;  /* 0x0000080801007387 */ /* 0x0201e60000100800 */
[----:B------:R-:W-:-:S07]  /*0100*/  LEPC R20, `(.L_x_0) ;  /* 0x000000001014794e */ /* 0x000fce0000000000 */
[----:B0--3--:R-:W-:Y:S05]  /*0110*/  CALL.ABS.NOINC R2 ;  /* 0x0000000002007343 */ /* 0x009fea0003c00000 */
.L_x_0:
[----:B------:R-:W-:Y:S05]  /*0120*/  EXIT ;  /* 0x000000000000794d */ /* 0x000fea0003800000 */
.L_x_1:
[----:B------:R-:W-:-:S00]  /*0130*/  BRA `(.L_x_1) ;  /* 0xfffffffc00fc7947 */ /* 0x000fc0000383ffff */
[----:B------:R-:W-:-:S00]  /*0140*/  NOP ;  /* 0x0000000000007918 */ /* 0x000fc00000000000 */
        /* <DEDUP_REMOVED lines=11> */
.L_x_2:


//--------------------- .nv.global.init           --------------------------
	.section	.nv.global.init,"aw",@progbits
.nv.global.init:
	.type		$str,@object
	.size		$str,(.L_0 - $str)
$str:
        /*0000*/ 	.byte	0x48, 0x65, 0x6c, 0x6c, 0x6f, 0x20, 0x57, 0x6f, 0x72, 0x6c, 0x64, 0x20, 0x66, 0x72, 0x6f, 0x6d
        /*0010*/ 	.byte	0x20, 0x54, 0x68, 0x72, 0x65, 0x61, 0x64, 0x20, 0x28, 0x25, 0x64, 0x2c, 0x20, 0x25, 0x64, 0x29
        /*0020*/ 	.byte	0x20, 0x69, 0x6e, 0x20, 0x42, 0x6c, 0x6f, 0x63, 0x6b, 0x20, 0x25, 0x64, 0x21, 0x0a, 0x00
.L_0:


//--------------------- .nv.shared.reserved.0     --------------------------
	.section	.nv.shared.reserved.0,"aw",@nobits
	.weak		__nv_reservedSMEM_offset_0_alias
	.size		__nv_reservedSMEM_offset_0_alias, 0, 64
	.other		__nv_reservedSMEM_offset_0_alias,@"STO_CUDA_RESERVED_SHARED STV_DEFAULT"
__nv_reservedSMEM_offset_0_alias:
	.zero		0
	.zero		64


//--------------------- .nv.constant0._Z11hello_worldv --------------------------
	.section	.nv.constant0._Z11hello_worldv,"a",@progbits
	.sectionflags	@""
	.align	4
.nv.constant0._Z11hello_worldv:
	.zero		896


//--------------------- SYMBOLS --------------------------

	.type		.nv.reservedSmem.offset0,@object
	.size		.nv.reservedSmem.offset0,0x4
	.type		vprintf,@function
